//
// Generated by NVIDIA NVVM Compiler
//
// Compiler Build ID: CL-36424714
// Cuda compilation tools, release 13.0, V13.0.88
// Based on NVVM 20.0.0
//

.version 9.0
.target sm_100
.address_size 64

	// .globl	_Z10longKernelv

.visible .entry _Z10longKernelv()
{
	.reg .pred 	%p<2>;
	.reg .b64 	%rd<5>;

	// begin inline asm
	mov.u64 	%rd2, %clock64;
	// end inline asm
$L__BB0_1:
	// begin inline asm
	mov.u64 	%rd3, %clock64;
	// end inline asm
	sub.s64 	%rd4, %rd3, %rd2;
	setp.lt.s64 	%p1, %rd4, 1000000000;
	@%p1 bra 	$L__BB0_1;
	ret;

}


// ===== COMPILED SASS (sm_100) =====

	.target	sm_100

	.elftype	@"ET_EXEC"


//--------------------- .note.nv.tkinfo           --------------------------
	.section	.note.nv.tkinfo,"",@"SHT_NOTE"
	.sectionflags	@"SHF_NOTE_NV_TKINFO"
	.tkinfo
        /*0018*/ 	.word	0x00000002
        /*0030*/ 	.string	""
        /*0030*/ 	.string	"ptxas"
        /*0030*/ 	.string	"Cuda compilation tools, release 13.0, V13.0.88"
        /*0030*/ 	.string	"Build cuda_13.0.r13.0/compiler.36424714_0"
        /*0030*/ 	.string	"-arch sm_100 -m 64 "



//--------------------- .note.nv.cuinfo           --------------------------
	.section	.note.nv.cuinfo,"",@"SHT_NOTE"
	.sectionflags	@"SHF_NOTE_NV_CUINFO"
        /*0018*/ 	.short	0x0002
        /*001a*/ 	.short	0x0064
        /*001c*/ 	.short	0x0082
	.zero		2


//--------------------- .nv.info                  --------------------------
	.section	.nv.info,"",@"SHT_CUDA_INFO"
	.align	4


	//----- nvinfo : EIATTR_REGCOUNT
	.align		4
        /*0000*/ 	.byte	0x04, 0x2f
        /*0002*/ 	.short	(.L_1 - .L_0)
	.align		4
.L_0:
        /*0004*/ 	.word	index@(_Z10longKernelv)
        /*0008*/ 	.word	0x00000008


	//----- nvinfo : EIATTR_FRAME_SIZE
	.align		4
.L_1:
        /*000c*/ 	.byte	0x04, 0x11
        /*000e*/ 	.short	(.L_3 - .L_2)
	.align		4
.L_2:
        /*0010*/ 	.word	index@(_Z10longKernelv)
        /*0014*/ 	.word	0x00000000


	//----- nvinfo : EIATTR_MIN_STACK_SIZE
	.align		4
.L_3:
        /*0018*/ 	.byte	0x04, 0x12
        /*001a*/ 	.short	(.L_5 - .L_4)
	.align		4
.L_4:
        /*001c*/ 	.word	index@(_Z10longKernelv)
        /*0020*/ 	.word	0x00000000
.L_5:


//--------------------- .nv.compat                --------------------------
	.section	.nv.compat,"",@"SHT_CUDA_COMPAT_INFO"
	.align	4
        /*0000*/ 	.byte	0x02, 0x09, 0x00, 0x00, 0x02, 0x02, 0x01, 0x00, 0x02, 0x05, 0x05, 0x00, 0x03, 0x07, 0x01, 0x01
        /*0010*/ 	.byte	0x02, 0x03, 0x00, 0x00, 0x02, 0x06, 0x01, 0x00, 0x04, 0x0b, 0x08, 0x00, 0x09, 0x00, 0x00, 0x00
        /*0020*/ 	.byte	0x00, 0x00, 0x00, 0x00


//--------------------- .nv.info._Z10longKernelv  --------------------------
	.section	.nv.info._Z10longKernelv,"",@"SHT_CUDA_INFO"
	.sectionflags	@""
	.align	4


	//----- nvinfo : EIATTR_CUDA_API_VERSION
	.align		4
        /*0000*/ 	.byte	0x04, 0x37
        /*0002*/ 	.short	(.L_7 - .L_6)
.L_6:
        /*0004*/ 	.word	0x00000082


	//----- nvinfo : EIATTR_SPARSE_MMA_MASK
	.align		4
.L_7:
        /*0008*/ 	.byte	0x03, 0x50
        /*000a*/ 	.short	0x0000


	//----- nvinfo : EIATTR_MAXREG_COUNT
	.align		4
        /*000c*/ 	.byte	0x03, 0x1b
        /*000e*/ 	.short	0x00ff


	//----- nvinfo : EIATTR_MERCURY_ISA_VERSION
	.align		4
        /*0010*/ 	.byte	0x03, 0x5f
        /*0012*/ 	.short	0x0101


	//----- nvinfo : EIATTR_VRC_CTA_INIT_COUNT
	.align		4
        /*0014*/ 	.byte	0x02, 0x4a
	.zero		1
	.zero		1


	//----- nvinfo : EIATTR_EXIT_INSTR_OFFSETS
	.align		4
        /*0018*/ 	.byte	0x04, 0x1c
        /*001a*/ 	.short	(.L_9 - .L_8)


	//   ....[0]....
.L_8:
        /*001c*/ 	.word	0x00000080


	//----- nvinfo : EIATTR_SW_WAR
	.align		4
.L_9:
        /*0020*/ 	.byte	0x04, 0x36
        /*0022*/ 	.short	(.L_11 - .L_10)
.L_10:
        /*0024*/ 	.word	0x00000008
.L_11:


//--------------------- .nv.callgraph             --------------------------
	.section	.nv.callgraph,"",@"SHT_CUDA_CALLGRAPH"
	.align	4
	.sectionentsize	8
	.align		4
        /*0000*/ 	.word	0x00000000
	.align		4
        /*0004*/ 	.word	0xffffffff
	.align		4
        /*0008*/ 	.word	0x00000000
	.align		4
        /*000c*/ 	.word	0xfffffffe
	.align		4
        /*0010*/ 	.word	0x00000000
	.align		4
        /*0014*/ 	.word	0xfffffffd
	.align		4
        /*0018*/ 	.word	0x00000000
	.align		4
        /*001c*/ 	.word	0xfffffffc


//--------------------- .text._Z10longKernelv     --------------------------
	.section	.text._Z10longKernelv,"ax",@progbits
	.align	128
        .global         _Z10longKernelv
        .type           _Z10longKernelv,@function
        .size           _Z10longKernelv,(.L_x_2 - _Z10longKernelv)
        .other          _Z10longKernelv,@"STO_CUDA_ENTRY STV_DEFAULT"
_Z10longKernelv:
.text._Z10longKernelv:
[----:B------:R-:W-:Y:S01]  /*0000*/  LDC R1, c[0x0][0x37c] ;  /* 0x0000df00ff017b82 */ /* 0x000fe20000000800 */
[----:B------:R-:W-:-:S07]  /*0010*/  CS2R R2, SR_CLOCKLO ;  /* 0x0000000000027805 */ /* 0x000fce0000015000 */
.L_x_0:
[----:B------:R-:W-:-:S06]  /*0020*/  CS2R R4, SR_CLOCKLO ;  /* 0x0000000000047805 */ /* 0x000fcc0000015000 */
[----:B------:R-:W-:-:S05]  /*0030*/  IADD3 R0, P0, PT, -R2, R4, RZ ;  /* 0x0000000402007210 */ /* 0x000fca0007f1e1ff */
[----:B------:R-:W-:Y:S01]  /*0040*/  IMAD.X R4, R5, 0x1, ~R3, P0 ;  /* 0x0000000105047824 */ /* 0x000fe200000e0e03 */
[----:B------:R-:W-:-:S04]  /*0050*/  ISETP.GE.U32.AND P0, PT, R0, 0x3b9aca00, PT ;  /* 0x3b9aca000000780c */ /* 0x000fc80003f06070 */
[----:B------:R-:W-:-:S13]  /*0060*/  ISETP.GE.AND.EX P0, PT, R4, RZ, PT, P0 ;  /* 0x000000ff0400720c */ /* 0x000fda0003f06300 */
[----:B------:R-:W-:Y:S05]  /*0070*/  @!P0 BRA `(.L_x_0) ;  /* 0xfffffffc00e88947 */ /* 0x000fea000383ffff */
[----:B------:R-:W-:Y:S05]  /*0080*/  EXIT ;  /* 0x000000000000794d */ /* 0x000fea0003800000 */
.L_x_1:
[----:B------:R-:W-:-:S00]  /*0090*/  BRA `(.L_x_1) ;  /* 0xfffffffc00fc7947 */ /* 0x000fc0000383ffff */
[----:B------:R-:W-:-:S00]  /*00a0*/  NOP ;  /* 0x0000000000007918 */ /* 0x000fc00000000000 */
        /* <DEDUP_REMOVED lines=13> */
.L_x_2:


//--------------------- .nv.shared.reserved.0     --------------------------
	.section	.nv.shared.reserved.0,"aw",@nobits
	.weak		__nv_reservedSMEM_offset_0_alias
	.size		__nv_reservedSMEM_offset_0_alias, 0, 64
	.other		__nv_reservedSMEM_offset_0_alias,@"STO_CUDA_RESERVED_SHARED STV_DEFAULT"
__nv_reservedSMEM_offset_0_alias:
	.zero		0
	.zero		64


//--------------------- .nv.constant0._Z10longKernelv --------------------------
	.section	.nv.constant0._Z10longKernelv,"a",@progbits
	.sectionflags	@""
	.align	4
.nv.constant0._Z10longKernelv:
	.zero		896


//--------------------- SYMBOLS --------------------------

	.type		.nv.reservedSmem.offset0,@object
	.size		.nv.reservedSmem.offset0,0x4
